	.headerflags	@"EF_CUDA_TEXMODE_UNIFIED EF_CUDA_64BIT_ADDRESS EF_CUDA_ACCELERATORS EF_CUDA_SM90 EF_CUDA_VIRTUAL_SM(EF_CUDA_SM90)"
	.elftype	@"ET_EXEC"


//--------------------- .nv.info                  --------------------------
	.section	.nv.info,"",@"SHT_CUDA_INFO"
	.align	4


	//----- nvinfo : EIATTR_REGCOUNT
	.align		4
        /*0000*/ 	.byte	0x04, 0x2f
        /*0002*/ 	.short	(.L_3 - .L_2)
	.align		4
.L_2:
        /*0004*/ 	.word	index@(triton_poi_fused__native_batch_norm_legit_no_training_relu_0)
        /*0008*/ 	.word	0x0000001c


	//----- nvinfo : EIATTR_MIN_STACK_SIZE
	.align		4
.L_3:
        /*000c*/ 	.byte	0x04, 0x12
        /*000e*/ 	.short	(.L_5 - .L_4)
	.align		4
.L_4:
        /*0010*/ 	.word	index@(triton_poi_fused__native_batch_norm_legit_no_training_relu_0)
        /*0014*/ 	.word	0x00000000


	//----- nvinfo : EIATTR_FRAME_SIZE
	.align		4
.L_5:
        /*0018*/ 	.byte	0x04, 0x11
        /*001a*/ 	.short	(.L_7 - .L_6)
	.align		4
.L_6:
        /*001c*/ 	.word	index@(triton_poi_fused__native_batch_norm_legit_no_training_relu_0)
        /*0020*/ 	.word	0x00000000


	//----- nvinfo : EIATTR_MIN_STACK_SIZE
	.align		4
.L_7:
        /*0024*/ 	.byte	0x04, 0x12
        /*0026*/ 	.short	(.L_9 - .L_8)
	.align		4
.L_8:
        /*0028*/ 	.word	index@(triton_poi_fused__native_batch_norm_legit_no_training_relu_0)
        /*002c*/ 	.word	0x00000000
.L_9:


//--------------------- .nv.info.triton_poi_fused__native_batch_norm_legit_no_training_relu_0 --------------------------
	.section	.nv.info.triton_poi_fused__native_batch_norm_legit_no_training_relu_0,"",@"SHT_CUDA_INFO"
	.sectionflags	@""
	.align	4


	//----- nvinfo : EIATTR_CUDA_API_VERSION
	.align		4
        /*0000*/ 	.byte	0x04, 0x37
        /*0002*/ 	.short	(.L_11 - .L_10)
.L_10:
        /*0004*/ 	.word	0x0000007c


	//----- nvinfo : EIATTR_KPARAM_INFO
	.align		4
.L_11:
        /*0008*/ 	.byte	0x04, 0x17
        /*000a*/ 	.short	(.L_13 - .L_12)
.L_12:
        /*000c*/ 	.word	0x00000000
        /*0010*/ 	.short	0x0006
        /*0012*/ 	.short	0x0030
        /*0014*/ 	.byte	0x00, 0xf0, 0x11, 0x00


	//----- nvinfo : EIATTR_KPARAM_INFO
	.align		4
.L_13:
        /*0018*/ 	.byte	0x04, 0x17
        /*001a*/ 	.short	(.L_15 - .L_14)
.L_14:
        /*001c*/ 	.word	0x00000000
        /*0020*/ 	.short	0x0005
        /*0022*/ 	.short	0x0028
        /*0024*/ 	.byte	0x00, 0xf4, 0x21, 0x00


	//----- nvinfo : EIATTR_KPARAM_INFO
	.align		4
.L_15:
        /*0028*/ 	.byte	0x04, 0x17
        /*002a*/ 	.short	(.L_17 - .L_16)
.L_16:
        /*002c*/ 	.word	0x00000000
        /*0030*/ 	.short	0x0004
        /*0032*/ 	.short	0x0020
        /*0034*/ 	.byte	0x00, 0xf4, 0x21, 0x00


	//----- nvinfo : EIATTR_KPARAM_INFO
	.align		4
.L_17:
        /*0038*/ 	.byte	0x04, 0x17
        /*003a*/ 	.short	(.L_19 - .L_18)
.L_18:
        /*003c*/ 	.word	0x00000000
        /*0040*/ 	.short	0x0003
        /*0042*/ 	.short	0x0018
        /*0044*/ 	.byte	0x00, 0xf4, 0x21, 0x00


	//----- nvinfo : EIATTR_KPARAM_INFO
	.align		4
.L_19:
        /*0048*/ 	.byte	0x04, 0x17
        /*004a*/ 	.short	(.L_21 - .L_20)
.L_20:
        /*004c*/ 	.word	0x00000000
        /*0050*/ 	.short	0x0002
        /*0052*/ 	.short	0x0010
        /*0054*/ 	.byte	0x00, 0xf4, 0x21, 0x00


	//----- nvinfo : EIATTR_KPARAM_INFO
	.align		4
.L_21:
        /*0058*/ 	.byte	0x04, 0x17
        /*005a*/ 	.short	(.L_23 - .L_22)
.L_22:
        /*005c*/ 	.word	0x00000000
        /*0060*/ 	.short	0x0001
        /*0062*/ 	.short	0x0008
        /*0064*/ 	.byte	0x00, 0xf4, 0x21, 0x00


	//----- nvinfo : EIATTR_KPARAM_INFO
	.align		4
.L_23:
        /*0068*/ 	.byte	0x04, 0x17
        /*006a*/ 	.short	(.L_25 - .L_24)
.L_24:
        /*006c*/ 	.word	0x00000000
        /*0070*/ 	.short	0x0000
        /*0072*/ 	.short	0x0000
        /*0074*/ 	.byte	0x00, 0xf4, 0x21, 0x00


	//----- nvinfo : EIATTR_SPARSE_MMA_MASK
	.align		4
.L_25:
        /*0078*/ 	.byte	0x03, 0x50
        /*007a*/ 	.short	0x0000


	//----- nvinfo : EIATTR_MAXREG_COUNT
	.align		4
        /*007c*/ 	.byte	0x03, 0x1b
        /*007e*/ 	.short	0x00ff


	//----- nvinfo : EIATTR_EXIT_INSTR_OFFSETS
	.align		4
        /*0080*/ 	.byte	0x04, 0x1c
        /*0082*/ 	.short	(.L_27 - .L_26)


	//   ....[0]....
.L_26:
        /*0084*/ 	.word	0x00000540


	//   ....[1]....
        /*0088*/ 	.word	0x00000560


	//----- nvinfo : EIATTR_REQNTID
	.align		4
.L_27:
        /*008c*/ 	.byte	0x04, 0x10
        /*008e*/ 	.short	(.L_29 - .L_28)
.L_28:
        /*0090*/ 	.word	0x00000080
        /*0094*/ 	.word	0x00000001
        /*0098*/ 	.word	0x00000001


	//----- nvinfo : EIATTR_CBANK_PARAM_SIZE
	.align		4
.L_29:
        /*009c*/ 	.byte	0x03, 0x19
        /*009e*/ 	.short	0x0034


	//----- nvinfo : EIATTR_PARAM_CBANK
	.align		4
        /*00a0*/ 	.byte	0x04, 0x0a
        /*00a2*/ 	.short	(.L_31 - .L_30)
	.align		4
.L_30:
        /*00a4*/ 	.word	index@(.nv.constant0.triton_poi_fused__native_batch_norm_legit_no_training_relu_0)
        /*00a8*/ 	.short	0x0210
        /*00aa*/ 	.short	0x0034


	//----- nvinfo : EIATTR_SW_WAR
	.align		4
.L_31:
        /*00ac*/ 	.byte	0x04, 0x36
        /*00ae*/ 	.short	(.L_33 - .L_32)
.L_32:
        /*00b0*/ 	.word	0x00000008
.L_33:


//--------------------- .nv.callgraph             --------------------------
	.section	.nv.callgraph,"",@"SHT_CUDA_CALLGRAPH"
	.align	4
	.sectionentsize	8
	.align		4
        /*0000*/ 	.word	0x00000000
	.align		4
        /*0004*/ 	.word	0xffffffff
	.align		4
        /*0008*/ 	.word	0x00000000
	.align		4
        /*000c*/ 	.word	0xfffffffe
	.align		4
        /*0010*/ 	.word	0x00000000
	.align		4
        /*0014*/ 	.word	0xfffffffd
	.align		4
        /*0018*/ 	.word	0x00000000
	.align		4
        /*001c*/ 	.word	0xfffffffc


//--------------------- .nv.constant4             --------------------------
	.section	.nv.constant4,"a",@progbits
	.align	8
	.align		8
.nv.constant4:
        /*0000*/ 	.dword	_$_str
	.align		8
        /*0008*/ 	.dword	_$_str_$_2


//--------------------- .text.triton_poi_fused__native_batch_norm_legit_no_training_relu_0 --------------------------
	.section	.text.triton_poi_fused__native_batch_norm_legit_no_training_relu_0,"ax",@progbits
	.align	128
        .global         triton_poi_fused__native_batch_norm_legit_no_training_relu_0
        .type           triton_poi_fused__native_batch_norm_legit_no_training_relu_0,@function
        .size           triton_poi_fused__native_batch_norm_legit_no_training_relu_0,(.L_x_1 - triton_poi_fused__native_batch_norm_legit_no_training_relu_0)
        .other          triton_poi_fused__native_batch_norm_legit_no_training_relu_0,@"STO_CUDA_ENTRY STV_DEFAULT"
triton_poi_fused__native_batch_norm_legit_no_training_relu_0:
.text.triton_poi_fused__native_batch_norm_legit_no_training_relu_0:
[----:B------:R-:W0:Y:S01]  /*0000*/  LDC R1, c[0x0][0x28] ;  /* 0x00000a00ff017b82 */ /* 0x000e220000000800 */
[----:B------:R-:W1:Y:S01]  /*0010*/  S2R R0, SR_TID.X ;  /* 0x0000000000007919 */ /* 0x000e620000002100 */
[----:B------:R-:W-:Y:S02]  /*0020*/  CS2R R12, SRZ ;  /* 0x00000000000c7805 */ /* 0x000fe4000001ff00 */
[----:B------:R-:W-:Y:S01]  /*0030*/  CS2R R14, SRZ ;  /* 0x00000000000e7805 */ /* 0x000fe2000001ff00 */
[----:B------:R-:W-:Y:S01]  /*0040*/  ULDC.64 UR4, c[0x0][0x208] ;  /* 0x0000820000047ab9 */ /* 0x000fe20000000a00 */
[----:B------:R-:W2:Y:S02]  /*0050*/  S2R R3, SR_CTAID.X ;  /* 0x0000000000037919 */ /* 0x000ea40000002500 */
[----:B------:R-:W3:Y:S08]  /*0060*/  LDC.64 R22, c[0x0][0x218] ;  /* 0x00008600ff167b82 */ /* 0x000ef00000000a00 */
[----:B------:R-:W4:Y:S08]  /*0070*/  LDC.64 R24, c[0x0][0x210] ;  /* 0x00008400ff187b82 */ /* 0x000f300000000a00 */
[----:B------:R-:W5:Y:S08]  /*0080*/  LDC.64 R8, c[0x0][0x228] ;  /* 0x00008a00ff087b82 */ /* 0x000f700000000a00 */
[----:B------:R-:W3:Y:S01]  /*0090*/  LDC.64 R10, c[0x0][0x230] ;  /* 0x00008c00ff0a7b82 */ /* 0x000ee20000000a00 */
[----:B-1----:R-:W-:-:S04]  /*00a0*/  SHF.L.U32 R0, R0, 0x1, RZ ;  /* 0x0000000100007819 */ /* 0x002fc800000006ff */
[----:B------:R-:W-:-:S04]  /*00b0*/  LOP3.LUT R0, R0, 0xfe, RZ, 0xc0, !PT ;  /* 0x000000fe00007812 */ /* 0x000fc800078ec0ff */
[----:B--2---:R-:W-:Y:S02]  /*00c0*/  LEA R0, R3, R0, 0x8 ;  /* 0x0000000003007211 */ /* 0x004fe400078e40ff */
[----:B------:R-:W1:Y:S02]  /*00d0*/  LDC.64 R2, c[0x0][0x220] ;  /* 0x00008800ff027b82 */ /* 0x000e640000000a00 */
[----:B------:R-:W-:Y:S01]  /*00e0*/  IADD3 R4, R0, 0x1, RZ ;  /* 0x0000000100047810 */ /* 0x000fe20007ffe0ff */
[C---:B------:R-:W-:Y:S01]  /*00f0*/  IMAD.HI R5, R0.reuse, 0x5397829d, RZ ;  /* 0x5397829d00057827 */ /* 0x040fe200078e02ff */
[----:B------:R-:W-:-:S03]  /*0100*/  ISETP.GE.AND P0, PT, R0, 0x1880, PT ;  /* 0x000018800000780c */ /* 0x000fc60003f06270 */
[----:B------:R-:W-:Y:S01]  /*0110*/  IMAD.HI R4, R4, 0x5397829d, RZ ;  /* 0x5397829d04047827 */ /* 0x000fe200078e02ff */
[----:B------:R-:W-:-:S04]  /*0120*/  SHF.R.U32.HI R6, RZ, 0x1f, R5 ;  /* 0x0000001fff067819 */ /* 0x000fc80000011605 */
[----:B------:R-:W-:Y:S02]  /*0130*/  LEA.HI.SX32 R6, R5, R6, 0x1c ;  /* 0x0000000605067211 */ /* 0x000fe400078fe2ff */
[----:B------:R-:W-:Y:S02]  /*0140*/  SHF.R.U32.HI R5, RZ, 0x1f, R4 ;  /* 0x0000001fff057819 */ /* 0x000fe40000011604 */
[----:B------:R-:W-:Y:S02]  /*0150*/  SHF.R.S32.HI R7, RZ, 0x1f, R6 ;  /* 0x0000001fff077819 */ /* 0x000fe40000011406 */
[----:B------:R-:W-:Y:S02]  /*0160*/  LEA.HI.SX32 R17, R4, R5, 0x1c ;  /* 0x0000000504117211 */ /* 0x000fe400078fe2ff */
[----:B------:R-:W-:Y:S02]  /*0170*/  LEA.HI R7, R7, R6, RZ, 0x5 ;  /* 0x0000000607077211 */ /* 0x000fe400078f28ff */
[----:B------:R-:W-:-:S02]  /*0180*/  SHF.R.S32.HI R4, RZ, 0x1f, R17 ;  /* 0x0000001fff047819 */ /* 0x000fc40000011411 */
[----:B------:R-:W-:Y:S02]  /*0190*/  LOP3.LUT R7, R7, 0xffffffe0, RZ, 0xc0, !PT ;  /* 0xffffffe007077812 */ /* 0x000fe400078ec0ff */
[----:B------:R-:W-:-:S03]  /*01a0*/  LEA.HI R4, R4, R17, RZ, 0x5 ;  /* 0x0000001104047211 */ /* 0x000fc600078f28ff */
[----:B------:R-:W-:Y:S01]  /*01b0*/  IMAD.IADD R7, R6, 0x1, -R7 ;  /* 0x0000000106077824 */ /* 0x000fe200078e0a07 */
[----:B------:R-:W-:-:S03]  /*01c0*/  LOP3.LUT R6, R4, 0xffffffe0, RZ, 0xc0, !PT ;  /* 0xffffffe004067812 */ /* 0x000fc600078ec0ff */
[----:B-1----:R-:W-:Y:S01]  /*01d0*/  IMAD.WIDE R4, R7, 0x4, R2 ;  /* 0x0000000407047825 */ /* 0x002fe200078e0202 */
[----:B------:R-:W-:-:S04]  /*01e0*/  IADD3 R17, R17, -R6, RZ ;  /* 0x8000000611117210 */ /* 0x000fc80007ffe0ff */
[----:B------:R-:W2:Y:S01]  /*01f0*/  @!P0 LDG.E.EL R12, desc[UR4][R4.64] ;  /* 0x00000004040c8981 */ /* 0x000ea2000c2e1900 */
[----:B------:R-:W-:-:S05]  /*0200*/  IMAD.WIDE R20, R17, 0x4, R2 ;  /* 0x0000000411147825 */ /* 0x000fca00078e0202 */
[----:B------:R4:W2:Y:S01]  /*0210*/  @!P0 LDG.E.EL R15, desc[UR4][R20.64] ;  /* 0x00000004140f8981 */ /* 0x0008a2000c2e1900 */
[----:B------:R-:W-:Y:S01]  /*0220*/  CS2R R2, SRZ ;  /* 0x0000000000027805 */ /* 0x000fe2000001ff00 */
[----:B---3--:R-:W-:-:S04]  /*0230*/  IMAD.WIDE R18, R7, 0x4, R22 ;  /* 0x0000000407127825 */ /* 0x008fc800078e0216 */
[----:B------:R-:W-:Y:S01]  /*0240*/  IMAD.WIDE R22, R17, 0x4, R22 ;  /* 0x0000000411167825 */ /* 0x000fe200078e0216 */
[----:B------:R-:W3:Y:S03]  /*0250*/  @!P0 LDG.E.EL R13, desc[UR4][R18.64] ;  /* 0x00000004120d8981 */ /* 0x000ee6000c2e1900 */
[----:B----4-:R-:W-:Y:S01]  /*0260*/  IMAD.WIDE R20, R0, 0x4, R24 ;  /* 0x0000000400147825 */ /* 0x010fe200078e0218 */
[----:B------:R-:W4:Y:S03]  /*0270*/  @!P0 LDG.E.EL R14, desc[UR4][R22.64] ;  /* 0x00000004160e8981 */ /* 0x000f26000c2e1900 */
[C---:B-----5:R-:W-:Y:S01]  /*0280*/  IMAD.WIDE R4, R7.reuse, 0x4, R8 ;  /* 0x0000000407047825 */ /* 0x060fe200078e0208 */
[----:B------:R-:W3:Y:S03]  /*0290*/  @!P0 LDG.E.64 R2, desc[UR4][R20.64] ;  /* 0x0000000414028981 */ /* 0x000ee6000c1e1b00 */
[----:B0-----:R-:W-:-:S04]  /*02a0*/  IMAD.WIDE R6, R7, 0x4, R10 ;  /* 0x0000000407067825 */ /* 0x001fc800078e020a */
[----:B------:R-:W-:-:S04]  /*02b0*/  IMAD.WIDE R8, R17, 0x4, R8 ;  /* 0x0000000411087825 */ /* 0x000fc800078e0208 */
[----:B------:R-:W-:Y:S01]  /*02c0*/  IMAD.WIDE R24, R17, 0x4, R10 ;  /* 0x0000000411187825 */ /* 0x000fe200078e020a */
[----:B------:R-:W-:Y:S02]  /*02d0*/  CS2R R16, SRZ ;  /* 0x0000000000107805 */ /* 0x000fe4000001ff00 */
[----:B------:R-:W-:-:S04]  /*02e0*/  CS2R R10, SRZ ;  /* 0x00000000000a7805 */ /* 0x000fc8000001ff00 */
[----:B------:R0:W5:Y:S04]  /*02f0*/  @!P0 LDG.E.EL R16, desc[UR4][R4.64] ;  /* 0x0000000404108981 */ /* 0x000168000c2e1900 */
[----:B------:R-:W3:Y:S04]  /*0300*/  @!P0 LDG.E.EL R17, desc[UR4][R8.64] ;  /* 0x0000000408118981 */ /* 0x000ee8000c2e1900 */
[----:B------:R1:W5:Y:S01]  /*0310*/  @!P0 LDG.E.EL R11, desc[UR4][R6.64] ;  /* 0x00000004060b8981 */ /* 0x000362000c2e1900 */
[----:B0-----:R-:W0:Y:S03]  /*0320*/  LDC.64 R4, c[0x0][0x238] ;  /* 0x00008e00ff047b82 */ /* 0x001e260000000a00 */
[----:B------:R-:W3:Y:S01]  /*0330*/  @!P0 LDG.E.EL R10, desc[UR4][R24.64] ;  /* 0x00000004180a8981 */ /* 0x000ee2000c2e1900 */
[----:B-1----:R-:W-:-:S02]  /*0340*/  IMAD.MOV.U32 R6, RZ, RZ, 0x3e800000 ;  /* 0x3e800000ff067424 */ /* 0x002fc400078e00ff */
[----:B0-----:R-:W-:-:S04]  /*0350*/  IMAD.WIDE R4, R0, 0x4, R4 ;  /* 0x0000000400047825 */ /* 0x001fc800078e0204 */
[----:B--2---:R-:W-:Y:S01]  /*0360*/  FADD R12, R12, 9.9999997473787516356e-06 ;  /* 0x3727c5ac0c0c7421 */ /* 0x004fe20000000000 */
[----:B------:R-:W-:-:S03]  /*0370*/  FADD R15, R15, 9.9999997473787516356e-06 ;  /* 0x3727c5ac0f0f7421 */ /* 0x000fc60000000000 */
[----:B------:R-:W0:Y:S08]  /*0380*/  MUFU.SQRT R18, R12 ;  /* 0x0000000c00127308 */ /* 0x000e300000002000 */
[----:B------:R-:W1:Y:S01]  /*0390*/  MUFU.SQRT R19, R15 ;  /* 0x0000000f00137308 */ /* 0x000e620000002000 */
[C---:B0-----:R-:W-:Y:S02]  /*03a0*/  FSETP.GT.AND P1, PT, R18.reuse, 8.50705917302346158658e+37, PT ;  /* 0x7e8000001200780b */ /* 0x041fe40003f24000 */
[----:B------:R-:W-:-:S02]  /*03b0*/  FSETP.GEU.AND P3, PT, R18, 1.175494350822287508e-38, PT ;  /* 0x008000001200780b */ /* 0x000fc40003f6e000 */
[C---:B-1----:R-:W-:Y:S02]  /*03c0*/  FSETP.GT.AND P2, PT, R19.reuse, 8.50705917302346158658e+37, PT ;  /* 0x7e8000001300780b */ /* 0x042fe40003f44000 */
[----:B------:R-:W-:-:S07]  /*03d0*/  FSETP.GEU.AND P4, PT, R19, 1.175494350822287508e-38, PT ;  /* 0x008000001300780b */ /* 0x000fce0003f8e000 */
[----:B------:R-:W-:-:S04]  /*03e0*/  @P1 FMUL R18, R18, 0.25 ;  /* 0x3e80000012121820 */ /* 0x000fc80000400000 */
[----:B------:R-:W-:Y:S01]  /*03f0*/  @!P3 FMUL R18, R18, 16777216 ;  /* 0x4b8000001212b820 */ /* 0x000fe20000400000 */
[----:B------:R-:W-:-:S04]  /*0400*/  @P2 FMUL R19, R19, 0.25 ;  /* 0x3e80000013132820 */ /* 0x000fc80000400000 */
[----:B------:R-:W-:Y:S01]  /*0410*/  @!P4 FMUL R19, R19, 16777216 ;  /* 0x4b8000001313c820 */ /* 0x000fe20000400000 */
[----:B------:R-:W0:Y:S01]  /*0420*/  MUFU.RCP R18, R18 ;  /* 0x0000001200127308 */ /* 0x000e220000001000 */
[----:B------:R-:W-:-:S07]  /*0430*/  FSEL R7, R6, 1, P1 ;  /* 0x3f80000006077808 */ /* 0x000fce0000800000 */
[----:B------:R-:W1:Y:S01]  /*0440*/  MUFU.RCP R19, R19 ;  /* 0x0000001300137308 */ /* 0x000e620000001000 */
[----:B------:R-:W-:Y:S01]  /*0450*/  FSEL R6, R6, 1, P2 ;  /* 0x3f80000006067808 */ /* 0x000fe20001000000 */
[----:B------:R-:W-:-:S04]  /*0460*/  @!P3 FMUL R7, R7, 16777216 ;  /* 0x4b8000000707b820 */ /* 0x000fc80000400000 */
[----:B------:R-:W-:Y:S01]  /*0470*/  @!P4 FMUL R6, R6, 16777216 ;  /* 0x4b8000000606c820 */ /* 0x000fe20000400000 */
[----:B---3--:R-:W-:Y:S01]  /*0480*/  FADD R2, -R13, R2 ;  /* 0x000000020d027221 */ /* 0x008fe20000000100 */
[----:B----4-:R-:W-:Y:S01]  /*0490*/  FADD R3, -R14, R3 ;  /* 0x000000030e037221 */ /* 0x010fe20000000100 */
[----:B0-----:R-:W-:Y:S01]  /*04a0*/  FMUL R7, R18, R7 ;  /* 0x0000000712077220 */ /* 0x001fe20000400000 */
[----:B-1----:R-:W-:-:S03]  /*04b0*/  FMUL R6, R19, R6 ;  /* 0x0000000613067220 */ /* 0x002fc60000400000 */
[----:B------:R-:W-:Y:S01]  /*04c0*/  FMUL R2, R2, R7 ;  /* 0x0000000702027220 */ /* 0x000fe20000400000 */
[----:B------:R-:W-:-:S03]  /*04d0*/  FMUL R3, R3, R6 ;  /* 0x0000000603037220 */ /* 0x000fc60000400000 */
[----:B-----5:R-:W-:Y:S01]  /*04e0*/  FFMA R2, R2, R16, R11 ;  /* 0x0000001002027223 */ /* 0x020fe2000000000b */
[----:B------:R-:W-:-:S04]  /*04f0*/  FFMA R3, R3, R17, R10 ;  /* 0x0000001103037223 */ /* 0x000fc8000000000a */
[C---:B------:R-:W-:Y:S02]  /*0500*/  FSETP.GEU.AND P1, PT, R2.reuse, RZ, PT ;  /* 0x000000ff0200720b */ /* 0x040fe40003f2e000 */
[C---:B------:R-:W-:Y:S02]  /*0510*/  FSETP.GEU.AND P2, PT, R3.reuse, RZ, PT ;  /* 0x000000ff0300720b */ /* 0x040fe40003f4e000 */
[----:B------:R-:W-:Y:S02]  /*0520*/  FSEL R2, R2, RZ, P1 ;  /* 0x000000ff02027208 */ /* 0x000fe40000800000 */
[----:B------:R-:W-:Y:S01]  /*0530*/  FSEL R3, R3, RZ, P2 ;  /* 0x000000ff03037208 */ /* 0x000fe20001000000 */
[----:B------:R-:W-:Y:S08]  /*0540*/  @P0 EXIT ;  /* 0x000000000000094d */ /* 0x000ff00003800000 */
[----:B------:R-:W-:Y:S01]  /*0550*/  STG.E.64 desc[UR4][R4.64], R2 ;  /* 0x0000000204007986 */ /* 0x000fe2000c101b04 */
[----:B------:R-:W-:Y:S05]  /*0560*/  EXIT ;  /* 0x000000000000794d */ /* 0x000fea0003800000 */
.L_x_0:
[----:B------:R-:W-:-:S00]  /*0570*/  BRA `(.L_x_0) ;  /* 0xfffffffc00fc7947 */ /* 0x000fc0000383ffff */
[----:B------:R-:W-:-:S00]  /*0580*/  NOP ;  /* 0x0000000000007918 */ /* 0x000fc00000000000 */
[----:B------:R-:W-:-:S00]  /*0590*/  NOP ;  /* 0x0000000000007918 */ /* 0x000fc00000000000 */
[----:B------:R-:W-:-:S00]  /*05a0*/  NOP ;  /* 0x0000000000007918 */ /* 0x000fc00000000000 */
[----:B------:R-:W-:-:S00]  /*05b0*/  NOP ;  /* 0x0000000000007918 */ /* 0x000fc00000000000 */
[----:B------:R-:W-:-:S00]  /*05c0*/  NOP ;  /* 0x0000000000007918 */ /* 0x000fc00000000000 */
[----:B------:R-:W-:-:S00]  /*05d0*/  NOP ;  /* 0x0000000000007918 */ /* 0x000fc00000000000 */
[----:B------:R-:W-:-:S00]  /*05e0*/  NOP ;  /* 0x0000000000007918 */ /* 0x000fc00000000000 */
[----:B------:R-:W-:-:S00]  /*05f0*/  NOP ;  /* 0x0000000000007918 */ /* 0x000fc00000000000 */
.L_x_1:


//--------------------- .nv.global.init           --------------------------
	.section	.nv.global.init,"aw",@progbits
.nv.global.init:
	.type		_$_str,@object
	.size		_$_str,(_$_str_$_2 - _$_str)
_$_str:
        /*0000*/ 	.byte	0x5f, 0x5f, 0x43, 0x55, 0x44, 0x41, 0x5f, 0x46, 0x54, 0x5a, 0x00
	.type		_$_str_$_2,@object
	.size		_$_str_$_2,(.L_1 - _$_str_$_2)
_$_str_$_2:
        /*000b*/ 	.byte	0x5f, 0x5f, 0x43, 0x55, 0x44, 0x41, 0x5f, 0x50, 0x52, 0x45, 0x43, 0x5f, 0x53, 0x51, 0x52, 0x54
        /*001b*/ 	.byte	0x00
.L_1:


//--------------------- .nv.constant0.triton_poi_fused__native_batch_norm_legit_no_training_relu_0 --------------------------
	.section	.nv.constant0.triton_poi_fused__native_batch_norm_legit_no_training_relu_0,"a",@progbits
	.sectionflags	@""
	.align	4
.nv.constant0.triton_poi_fused__native_batch_norm_legit_no_training_relu_0:
	.zero		580
